	.headerflags	@"EF_CUDA_TEXMODE_UNIFIED EF_CUDA_64BIT_ADDRESS EF_CUDA_ACCELERATORS EF_CUDA_SM90 EF_CUDA_VIRTUAL_SM(EF_CUDA_SM90)"
	.elftype	@"ET_EXEC"


//--------------------- .nv.info                  --------------------------
	.section	.nv.info,"",@"SHT_CUDA_INFO"
	.align	4


	//----- nvinfo : EIATTR_REGCOUNT
	.align		4
        /*0000*/ 	.byte	0x04, 0x2f
        /*0002*/ 	.short	(.L_1 - .L_0)
	.align		4
.L_0:
        /*0004*/ 	.word	index@(triton_poi_fused_convolution_relu_0)
        /*0008*/ 	.word	0x00000012


	//----- nvinfo : EIATTR_MIN_STACK_SIZE
	.align		4
.L_1:
        /*000c*/ 	.byte	0x04, 0x12
        /*000e*/ 	.short	(.L_3 - .L_2)
	.align		4
.L_2:
        /*0010*/ 	.word	index@(triton_poi_fused_convolution_relu_0)
        /*0014*/ 	.word	0x00000000


	//----- nvinfo : EIATTR_FRAME_SIZE
	.align		4
.L_3:
        /*0018*/ 	.byte	0x04, 0x11
        /*001a*/ 	.short	(.L_5 - .L_4)
	.align		4
.L_4:
        /*001c*/ 	.word	index@(triton_poi_fused_convolution_relu_0)
        /*0020*/ 	.word	0x00000000


	//----- nvinfo : EIATTR_MIN_STACK_SIZE
	.align		4
.L_5:
        /*0024*/ 	.byte	0x04, 0x12
        /*0026*/ 	.short	(.L_7 - .L_6)
	.align		4
.L_6:
        /*0028*/ 	.word	index@(triton_poi_fused_convolution_relu_0)
        /*002c*/ 	.word	0x00000000
.L_7:


//--------------------- .nv.info.triton_poi_fused_convolution_relu_0 --------------------------
	.section	.nv.info.triton_poi_fused_convolution_relu_0,"",@"SHT_CUDA_INFO"
	.sectionflags	@""
	.align	4


	//----- nvinfo : EIATTR_CUDA_API_VERSION
	.align		4
        /*0000*/ 	.byte	0x04, 0x37
        /*0002*/ 	.short	(.L_9 - .L_8)
.L_8:
        /*0004*/ 	.word	0x0000007c


	//----- nvinfo : EIATTR_KPARAM_INFO
	.align		4
.L_9:
        /*0008*/ 	.byte	0x04, 0x17
        /*000a*/ 	.short	(.L_11 - .L_10)
.L_10:
        /*000c*/ 	.word	0x00000000
        /*0010*/ 	.short	0x0002
        /*0012*/ 	.short	0x0010
        /*0014*/ 	.byte	0x00, 0xf0, 0x11, 0x00


	//----- nvinfo : EIATTR_KPARAM_INFO
	.align		4
.L_11:
        /*0018*/ 	.byte	0x04, 0x17
        /*001a*/ 	.short	(.L_13 - .L_12)
.L_12:
        /*001c*/ 	.word	0x00000000
        /*0020*/ 	.short	0x0001
        /*0022*/ 	.short	0x0008
        /*0024*/ 	.byte	0x00, 0xf4, 0x21, 0x00


	//----- nvinfo : EIATTR_KPARAM_INFO
	.align		4
.L_13:
        /*0028*/ 	.byte	0x04, 0x17
        /*002a*/ 	.short	(.L_15 - .L_14)
.L_14:
        /*002c*/ 	.word	0x00000000
        /*0030*/ 	.short	0x0000
        /*0032*/ 	.short	0x0000
        /*0034*/ 	.byte	0x00, 0xf4, 0x21, 0x00


	//----- nvinfo : EIATTR_SPARSE_MMA_MASK
	.align		4
.L_15:
        /*0038*/ 	.byte	0x03, 0x50
        /*003a*/ 	.short	0x0000


	//----- nvinfo : EIATTR_MAXREG_COUNT
	.align		4
        /*003c*/ 	.byte	0x03, 0x1b
        /*003e*/ 	.short	0x00ff


	//----- nvinfo : EIATTR_EXIT_INSTR_OFFSETS
	.align		4
        /*0040*/ 	.byte	0x04, 0x1c
        /*0042*/ 	.short	(.L_17 - .L_16)


	//   ....[0]....
.L_16:
        /*0044*/ 	.word	0x00000360


	//----- nvinfo : EIATTR_REQNTID
	.align		4
.L_17:
        /*0048*/ 	.byte	0x04, 0x10
        /*004a*/ 	.short	(.L_19 - .L_18)
.L_18:
        /*004c*/ 	.word	0x00000080
        /*0050*/ 	.word	0x00000001
        /*0054*/ 	.word	0x00000001


	//----- nvinfo : EIATTR_CBANK_PARAM_SIZE
	.align		4
.L_19:
        /*0058*/ 	.byte	0x03, 0x19
        /*005a*/ 	.short	0x0014


	//----- nvinfo : EIATTR_PARAM_CBANK
	.align		4
        /*005c*/ 	.byte	0x04, 0x0a
        /*005e*/ 	.short	(.L_21 - .L_20)
	.align		4
.L_20:
        /*0060*/ 	.word	index@(.nv.constant0.triton_poi_fused_convolution_relu_0)
        /*0064*/ 	.short	0x0210
        /*0066*/ 	.short	0x0014


	//----- nvinfo : EIATTR_SW_WAR
	.align		4
.L_21:
        /*0068*/ 	.byte	0x04, 0x36
        /*006a*/ 	.short	(.L_23 - .L_22)
.L_22:
        /*006c*/ 	.word	0x00000008
.L_23:


//--------------------- .nv.callgraph             --------------------------
	.section	.nv.callgraph,"",@"SHT_CUDA_CALLGRAPH"
	.align	4
	.sectionentsize	8
	.align		4
        /*0000*/ 	.word	0x00000000
	.align		4
        /*0004*/ 	.word	0xffffffff
	.align		4
        /*0008*/ 	.word	0x00000000
	.align		4
        /*000c*/ 	.word	0xfffffffe
	.align		4
        /*0010*/ 	.word	0x00000000
	.align		4
        /*0014*/ 	.word	0xfffffffd
	.align		4
        /*0018*/ 	.word	0x00000000
	.align		4
        /*001c*/ 	.word	0xfffffffc


//--------------------- .text.triton_poi_fused_convolution_relu_0 --------------------------
	.section	.text.triton_poi_fused_convolution_relu_0,"ax",@progbits
	.align	128
        .global         triton_poi_fused_convolution_relu_0
        .type           triton_poi_fused_convolution_relu_0,@function
        .size           triton_poi_fused_convolution_relu_0,(.L_x_1 - triton_poi_fused_convolution_relu_0)
        .other          triton_poi_fused_convolution_relu_0,@"STO_CUDA_ENTRY STV_DEFAULT"
triton_poi_fused_convolution_relu_0:
.text.triton_poi_fused_convolution_relu_0:
[----:B------:R-:W-:Y:S01]  /*0000*/  LDC R1, c[0x0][0x28] ;  /* 0x00000a00ff017b82 */ /* 0x000fe20000000800 */
[----:B------:R-:W1:Y:S07]  /*0010*/  S2R R0, SR_TID.X ;  /* 0x0000000000007919 */ /* 0x000e6e0000002100 */
[----:B------:R-:W2:Y:S01]  /*0020*/  LDC.64 R2, c[0x0][0x218] ;  /* 0x00008600ff027b82 */ /* 0x000ea20000000a00 */
[----:B------:R-:W-:Y:S01]  /*0030*/  ULDC.64 UR4, c[0x0][0x208] ;  /* 0x0000820000047ab9 */ /* 0x000fe20000000a00 */
[----:B------:R-:W3:Y:S06]  /*0040*/  S2R R5, SR_CTAID.X ;  /* 0x0000000000057919 */ /* 0x000eec0000002500 */
[----:B------:R-:W4:Y:S01]  /*0050*/  LDC.64 R8, c[0x0][0x210] ;  /* 0x00008400ff087b82 */ /* 0x000f220000000a00 */
[----:B-1----:R-:W-:Y:S01]  /*0060*/  IMAD.SHL.U32 R0, R0, 0x4, RZ ;  /* 0x0000000400007824 */ /* 0x002fe200078e00ff */
[----:B---3--:R-:W-:-:S04]  /*0070*/  SHF.R.S32.HI R4, RZ, 0x15, R5 ;  /* 0x00000015ff047819 */ /* 0x008fc80000011405 */
[----:B------:R-:W-:Y:S02]  /*0080*/  LOP3.LUT R0, R0, 0x1fc, RZ, 0xc0, !PT ;  /* 0x000001fc00007812 */ /* 0x000fe400078ec0ff */
[----:B------:R-:W-:-:S03]  /*0090*/  SGXT R4, R4, 0x1 ;  /* 0x000000010404781a */ /* 0x000fc60000000200 */
[----:B------:R-:W-:-:S04]  /*00a0*/  IMAD R5, R5, 0x400, R0 ;  /* 0x0000040005057824 */ /* 0x000fc800078e0200 */
[----:B----4-:R-:W-:Y:S01]  /*00b0*/  IMAD.WIDE R8, R5, 0x4, R8 ;  /* 0x0000000405087825 */ /* 0x010fe200078e0208 */
[----:B------:R-:W-:-:S04]  /*00c0*/  LEA.HI R4, R4, R5, RZ, 0xa ;  /* 0x0000000504047211 */ /* 0x000fc800078f50ff */
[----:B------:R-:W-:Y:S01]  /*00d0*/  SHF.R.S32.HI R0, RZ, 0xa, R4 ;  /* 0x0000000aff007819 */ /* 0x000fe20000011404 */
[----:B------:R-:W-:-:S03]  /*00e0*/  VIADD R4, R4, 0x200 ;  /* 0x0000020004047836 */ /* 0x000fc60000000000 */
[----:B------:R-:W-:Y:S02]  /*00f0*/  LEA.HI R6, R0, R0, RZ, 0x5 ;  /* 0x0000000000067211 */ /* 0x000fe400078f28ff */
[----:B------:R-:W-:Y:S02]  /*0100*/  SHF.R.S32.HI R4, RZ, 0xa, R4 ;  /* 0x0000000aff047819 */ /* 0x000fe40000011404 */
[----:B------:R-:W-:Y:S02]  /*0110*/  LOP3.LUT R7, R6, 0xffffffe0, RZ, 0xc0, !PT ;  /* 0xffffffe006077812 */ /* 0x000fe400078ec0ff */
[----:B------:R-:W-:-:S03]  /*0120*/  LEA.HI R6, R4, R4, RZ, 0x5 ;  /* 0x0000000404067211 */ /* 0x000fc600078f28ff */
[----:B------:R-:W-:Y:S01]  /*0130*/  IMAD.IADD R7, R0, 0x1, -R7 ;  /* 0x0000000100077824 */ /* 0x000fe200078e0a07 */
[----:B------:R-:W-:-:S03]  /*0140*/  LOP3.LUT R13, R6, 0xffffffe0, RZ, 0xc0, !PT ;  /* 0xffffffe0060d7812 */ /* 0x000fc600078ec0ff */
[----:B--2---:R-:W-:-:S04]  /*0150*/  IMAD.WIDE R10, R7, 0x4, R2 ;  /* 0x00000004070a7825 */ /* 0x004fc800078e0202 */
[----:B------:R-:W-:Y:S02]  /*0160*/  IMAD.IADD R13, R4, 0x1, -R13 ;  /* 0x00000001040d7824 */ /* 0x000fe400078e0a0d */
[----:B------:R-:W2:Y:S02]  /*0170*/  LDG.E.128 R4, desc[UR4][R8.64] ;  /* 0x0000000408047981 */ /* 0x000ea4000c1e1d00 */
[----:B------:R-:W-:Y:S02]  /*0180*/  IMAD.WIDE R2, R13, 0x4, R2 ;  /* 0x000000040d027825 */ /* 0x000fe400078e0202 */
[----:B------:R-:W2:Y:S04]  /*0190*/  LDG.E.EL R10, desc[UR4][R10.64] ;  /* 0x000000040a0a7981 */ /* 0x000ea8000c2e1900 */
[----:B------:R-:W3:Y:S04]  /*01a0*/  LDG.E.EL R2, desc[UR4][R2.64] ;  /* 0x0000000402027981 */ /* 0x000ee8000c2e1900 */
[----:B------:R-:W3:Y:S01]  /*01b0*/  LDG.E.128 R12, desc[UR4][R8.64+0x800] ;  /* 0x00080004080c7981 */ /* 0x000ee2000c1e1d00 */
[CC--:B--2---:R-:W-:Y:S01]  /*01c0*/  FSETP.GEU.AND P6, PT, R5.reuse, -R10.reuse, PT ;  /* 0x8000000a0500720b */ /* 0x0c4fe20003fce000 */
[--C-:B------:R-:W-:Y:S01]  /*01d0*/  FADD R5, R5, R10.reuse ;  /* 0x0000000a05057221 */ /* 0x100fe20000000000 */
[CC--:B------:R-:W-:Y:S01]  /*01e0*/  FSETP.GEU.AND P0, PT, R6.reuse, -R10.reuse, PT ;  /* 0x8000000a0600720b */ /* 0x0c0fe20003f0e000 */
[--C-:B------:R-:W-:Y:S01]  /*01f0*/  FADD R6, R6, R10.reuse ;  /* 0x0000000a06067221 */ /* 0x100fe20000000000 */
[C---:B------:R-:W-:Y:S01]  /*0200*/  FSETP.GEU.AND P1, PT, R7.reuse, -R10, PT ;  /* 0x8000000a0700720b */ /* 0x040fe20003f2e000 */
[----:B------:R-:W-:Y:S01]  /*0210*/  FADD R7, R7, R10 ;  /* 0x0000000a07077221 */ /* 0x000fe20000000000 */
[----:B------:R-:W-:-:S02]  /*0220*/  SEL R5, R5, RZ, P6 ;  /* 0x000000ff05057207 */ /* 0x000fc40003000000 */
[CC--:B---3--:R-:W-:Y:S01]  /*0230*/  FSETP.GEU.AND P3, PT, R13.reuse, -R2.reuse, PT ;  /* 0x800000020d00720b */ /* 0x0c8fe20003f6e000 */
[--C-:B------:R-:W-:Y:S01]  /*0240*/  FADD R13, R13, R2.reuse ;  /* 0x000000020d0d7221 */ /* 0x100fe20000000000 */
[CC--:B------:R-:W-:Y:S01]  /*0250*/  FSETP.GEU.AND P4, PT, R14.reuse, -R2.reuse, PT ;  /* 0x800000020e00720b */ /* 0x0c0fe20003f8e000 */
[--C-:B------:R-:W-:Y:S01]  /*0260*/  FADD R14, R14, R2.reuse ;  /* 0x000000020e0e7221 */ /* 0x100fe20000000000 */
[C---:B------:R-:W-:Y:S01]  /*0270*/  FSETP.GEU.AND P5, PT, R15.reuse, -R2, PT ;  /* 0x800000020f00720b */ /* 0x040fe20003fae000 */
[----:B------:R-:W-:Y:S01]  /*0280*/  FADD R15, R15, R2 ;  /* 0x000000020f0f7221 */ /* 0x000fe20000000000 */
[C---:B------:R-:W-:Y:S01]  /*0290*/  FSETP.GEU.AND P2, PT, R4.reuse, -R10, PT ;  /* 0x8000000a0400720b */ /* 0x040fe20003f4e000 */
[----:B------:R-:W-:Y:S01]  /*02a0*/  FADD R4, R4, R10 ;  /* 0x0000000a04047221 */ /* 0x000fe20000000000 */
[C---:B------:R-:W-:Y:S01]  /*02b0*/  FSETP.GEU.AND P6, PT, R12.reuse, -R2, PT ;  /* 0x800000020c00720b */ /* 0x040fe20003fce000 */
[----:B------:R-:W-:Y:S01]  /*02c0*/  FADD R2, R12, R2 ;  /* 0x000000020c027221 */ /* 0x000fe20000000000 */
[----:B------:R-:W-:-:S02]  /*02d0*/  SEL R6, R6, RZ, P0 ;  /* 0x000000ff06067207 */ /* 0x000fc40000000000 */
[----:B------:R-:W-:Y:S02]  /*02e0*/  SEL R7, R7, RZ, P1 ;  /* 0x000000ff07077207 */ /* 0x000fe40000800000 */
[----:B------:R-:W-:Y:S02]  /*02f0*/  SEL R4, R4, RZ, P2 ;  /* 0x000000ff04047207 */ /* 0x000fe40001000000 */
[----:B------:R-:W-:Y:S02]  /*0300*/  SEL R13, R13, RZ, P3 ;  /* 0x000000ff0d0d7207 */ /* 0x000fe40001800000 */
[----:B------:R-:W-:Y:S01]  /*0310*/  SEL R14, R14, RZ, P4 ;  /* 0x000000ff0e0e7207 */ /* 0x000fe20002000000 */
[----:B------:R-:W-:Y:S01]  /*0320*/  STG.E.128 desc[UR4][R8.64], R4 ;  /* 0x0000000408007986 */ /* 0x000fe2000c101d04 */
[----:B------:R-:W-:Y:S02]  /*0330*/  SEL R15, R15, RZ, P5 ;  /* 0x000000ff0f0f7207 */ /* 0x000fe40002800000 */
[----:B------:R-:W-:-:S05]  /*0340*/  SEL R12, R2, RZ, P6 ;  /* 0x000000ff020c7207 */ /* 0x000fca0003000000 */
[----:B------:R-:W-:Y:S01]  /*0350*/  STG.E.128 desc[UR4][R8.64+0x800], R12 ;  /* 0x0008000c08007986 */ /* 0x000fe2000c101d04 */
[----:B------:R-:W-:Y:S05]  /*0360*/  EXIT ;  /* 0x000000000000794d */ /* 0x000fea0003800000 */
.L_x_0:
[----:B------:R-:W-:-:S00]  /*0370*/  BRA `(.L_x_0) ;  /* 0xfffffffc00fc7947 */ /* 0x000fc0000383ffff */
[----:B------:R-:W-:-:S00]  /*0380*/  NOP ;  /* 0x0000000000007918 */ /* 0x000fc00000000000 */
[----:B------:R-:W-:-:S00]  /*0390*/  NOP ;  /* 0x0000000000007918 */ /* 0x000fc00000000000 */
[----:B------:R-:W-:-:S00]  /*03a0*/  NOP ;  /* 0x0000000000007918 */ /* 0x000fc00000000000 */
[----:B------:R-:W-:-:S00]  /*03b0*/  NOP ;  /* 0x0000000000007918 */ /* 0x000fc00000000000 */
[----:B------:R-:W-:-:S00]  /*03c0*/  NOP ;  /* 0x0000000000007918 */ /* 0x000fc00000000000 */
[----:B------:R-:W-:-:S00]  /*03d0*/  NOP ;  /* 0x0000000000007918 */ /* 0x000fc00000000000 */
[----:B------:R-:W-:-:S00]  /*03e0*/  NOP ;  /* 0x0000000000007918 */ /* 0x000fc00000000000 */
[----:B------:R-:W-:-:S00]  /*03f0*/  NOP ;  /* 0x0000000000007918 */ /* 0x000fc00000000000 */
.L_x_1:


//--------------------- .nv.constant0.triton_poi_fused_convolution_relu_0 --------------------------
	.section	.nv.constant0.triton_poi_fused_convolution_relu_0,"a",@progbits
	.sectionflags	@""
	.align	4
.nv.constant0.triton_poi_fused_convolution_relu_0:
	.zero		548
